//
// Generated by NVIDIA NVVM Compiler
//
// Compiler Build ID: CL-36424714
// Cuda compilation tools, release 13.0, V13.0.88
// Based on NVVM 20.0.0
//

.version 9.0
.target sm_100
.address_size 64

	// .globl	_Z3addPiS_S_

.visible .entry _Z3addPiS_S_(
	.param .u64 .ptr .align 1 _Z3addPiS_S__param_0,
	.param .u64 .ptr .align 1 _Z3addPiS_S__param_1,
	.param .u64 .ptr .align 1 _Z3addPiS_S__param_2
)
{
	.reg .b32 	%r<7>;
	.reg .b64 	%rd<11>;

	ld.param.u64 	%rd1, [_Z3addPiS_S__param_0];
	ld.param.u64 	%rd2, [_Z3addPiS_S__param_1];
	ld.param.u64 	%rd3, [_Z3addPiS_S__param_2];
	cvta.to.global.u64 	%rd4, %rd3;
	cvta.to.global.u64 	%rd5, %rd2;
	cvta.to.global.u64 	%rd6, %rd1;
	mov.u32 	%r1, %ctaid.x;
	mov.u32 	%r2, %ctaid.y;
	mad.lo.s32 	%r3, %r2, 3, %r1;
	mul.wide.u32 	%rd7, %r3, 4;
	add.s64 	%rd8, %rd6, %rd7;
	ld.global.u32 	%r4, [%rd8];
	add.s64 	%rd9, %rd5, %rd7;
	ld.global.u32 	%r5, [%rd9];
	add.s32 	%r6, %r5, %r4;
	add.s64 	%rd10, %rd4, %rd7;
	st.global.u32 	[%rd10], %r6;
	ret;

}


// ===== COMPILED SASS (sm_100) =====

	.target	sm_100

	.elftype	@"ET_EXEC"


//--------------------- .note.nv.tkinfo           --------------------------
	.section	.note.nv.tkinfo,"",@"SHT_NOTE"
	.sectionflags	@"SHF_NOTE_NV_TKINFO"
	.tkinfo
        /*0018*/ 	.word	0x00000002
        /*0030*/ 	.string	""
        /*0030*/ 	.string	"ptxas"
        /*0030*/ 	.string	"Cuda compilation tools, release 13.0, V13.0.88"
        /*0030*/ 	.string	"Build cuda_13.0.r13.0/compiler.36424714_0"
        /*0030*/ 	.string	"-arch sm_100 -m 64 "



//--------------------- .note.nv.cuinfo           --------------------------
	.section	.note.nv.cuinfo,"",@"SHT_NOTE"
	.sectionflags	@"SHF_NOTE_NV_CUINFO"
        /*0018*/ 	.short	0x0002
        /*001a*/ 	.short	0x0064
        /*001c*/ 	.short	0x0082
	.zero		2


//--------------------- .nv.info                  --------------------------
	.section	.nv.info,"",@"SHT_CUDA_INFO"
	.align	4


	//----- nvinfo : EIATTR_REGCOUNT
	.align		4
        /*0000*/ 	.byte	0x04, 0x2f
        /*0002*/ 	.short	(.L_1 - .L_0)
	.align		4
.L_0:
        /*0004*/ 	.word	index@(_Z3addPiS_S_)
        /*0008*/ 	.word	0x0000000c


	//----- nvinfo : EIATTR_FRAME_SIZE
	.align		4
.L_1:
        /*000c*/ 	.byte	0x04, 0x11
        /*000e*/ 	.short	(.L_3 - .L_2)
	.align		4
.L_2:
        /*0010*/ 	.word	index@(_Z3addPiS_S_)
        /*0014*/ 	.word	0x00000000


	//----- nvinfo : EIATTR_MIN_STACK_SIZE
	.align		4
.L_3:
        /*0018*/ 	.byte	0x04, 0x12
        /*001a*/ 	.short	(.L_5 - .L_4)
	.align		4
.L_4:
        /*001c*/ 	.word	index@(_Z3addPiS_S_)
        /*0020*/ 	.word	0x00000000
.L_5:


//--------------------- .nv.compat                --------------------------
	.section	.nv.compat,"",@"SHT_CUDA_COMPAT_INFO"
	.align	4
        /*0000*/ 	.byte	0x02, 0x09, 0x00, 0x00, 0x02, 0x02, 0x01, 0x00, 0x02, 0x05, 0x05, 0x00, 0x03, 0x07, 0x01, 0x01
        /*0010*/ 	.byte	0x02, 0x03, 0x00, 0x00, 0x02, 0x06, 0x01, 0x00, 0x04, 0x0b, 0x08, 0x00, 0x09, 0x00, 0x00, 0x00
        /*0020*/ 	.byte	0x00, 0x00, 0x00, 0x00


//--------------------- .nv.info._Z3addPiS_S_     --------------------------
	.section	.nv.info._Z3addPiS_S_,"",@"SHT_CUDA_INFO"
	.sectionflags	@""
	.align	4


	//----- nvinfo : EIATTR_CUDA_API_VERSION
	.align		4
        /*0000*/ 	.byte	0x04, 0x37
        /*0002*/ 	.short	(.L_7 - .L_6)
.L_6:
        /*0004*/ 	.word	0x00000082


	//----- nvinfo : EIATTR_KPARAM_INFO
	.align		4
.L_7:
        /*0008*/ 	.byte	0x04, 0x17
        /*000a*/ 	.short	(.L_9 - .L_8)
.L_8:
        /*000c*/ 	.word	0x00000000
        /*0010*/ 	.short	0x0002
        /*0012*/ 	.short	0x0010
        /*0014*/ 	.byte	0x00, 0xf5, 0x21, 0x00


	//----- nvinfo : EIATTR_KPARAM_INFO
	.align		4
.L_9:
        /*0018*/ 	.byte	0x04, 0x17
        /*001a*/ 	.short	(.L_11 - .L_10)
.L_10:
        /*001c*/ 	.word	0x00000000
        /*0020*/ 	.short	0x0001
        /*0022*/ 	.short	0x0008
        /*0024*/ 	.byte	0x00, 0xf5, 0x21, 0x00


	//----- nvinfo : EIATTR_KPARAM_INFO
	.align		4
.L_11:
        /*0028*/ 	.byte	0x04, 0x17
        /*002a*/ 	.short	(.L_13 - .L_12)
.L_12:
        /*002c*/ 	.word	0x00000000
        /*0030*/ 	.short	0x0000
        /*0032*/ 	.short	0x0000
        /*0034*/ 	.byte	0x00, 0xf5, 0x21, 0x00


	//----- nvinfo : EIATTR_SPARSE_MMA_MASK
	.align		4
.L_13:
        /*0038*/ 	.byte	0x03, 0x50
        /*003a*/ 	.short	0x0000


	//----- nvinfo : EIATTR_MAXREG_COUNT
	.align		4
        /*003c*/ 	.byte	0x03, 0x1b
        /*003e*/ 	.short	0x00ff


	//----- nvinfo : EIATTR_MERCURY_ISA_VERSION
	.align		4
        /*0040*/ 	.byte	0x03, 0x5f
        /*0042*/ 	.short	0x0101


	//----- nvinfo : EIATTR_VRC_CTA_INIT_COUNT
	.align		4
        /*0044*/ 	.byte	0x02, 0x4a
	.zero		1
	.zero		1


	//----- nvinfo : EIATTR_EXIT_INSTR_OFFSETS
	.align		4
        /*0048*/ 	.byte	0x04, 0x1c
        /*004a*/ 	.short	(.L_15 - .L_14)


	//   ....[0]....
.L_14:
        /*004c*/ 	.word	0x000000f0


	//----- nvinfo : EIATTR_CBANK_PARAM_SIZE
	.align		4
.L_15:
        /*0050*/ 	.byte	0x03, 0x19
        /*0052*/ 	.short	0x0018


	//----- nvinfo : EIATTR_PARAM_CBANK
	.align		4
        /*0054*/ 	.byte	0x04, 0x0a
        /*0056*/ 	.short	(.L_17 - .L_16)
	.align		4
.L_16:
        /*0058*/ 	.word	index@(.nv.constant0._Z3addPiS_S_)
        /*005c*/ 	.short	0x0380
        /*005e*/ 	.short	0x0018


	//----- nvinfo : EIATTR_SW_WAR
	.align		4
.L_17:
        /*0060*/ 	.byte	0x04, 0x36
        /*0062*/ 	.short	(.L_19 - .L_18)
.L_18:
        /*0064*/ 	.word	0x00000008
.L_19:


//--------------------- .nv.callgraph             --------------------------
	.section	.nv.callgraph,"",@"SHT_CUDA_CALLGRAPH"
	.align	4
	.sectionentsize	8
	.align		4
        /*0000*/ 	.word	0x00000000
	.align		4
        /*0004*/ 	.word	0xffffffff
	.align		4
        /*0008*/ 	.word	0x00000000
	.align		4
        /*000c*/ 	.word	0xfffffffe
	.align		4
        /*0010*/ 	.word	0x00000000
	.align		4
        /*0014*/ 	.word	0xfffffffd
	.align		4
        /*0018*/ 	.word	0x00000000
	.align		4
        /*001c*/ 	.word	0xfffffffc


//--------------------- .text._Z3addPiS_S_        --------------------------
	.section	.text._Z3addPiS_S_,"ax",@progbits
	.align	128
        .global         _Z3addPiS_S_
        .type           _Z3addPiS_S_,@function
        .size           _Z3addPiS_S_,(.L_x_1 - _Z3addPiS_S_)
        .other          _Z3addPiS_S_,@"STO_CUDA_ENTRY STV_DEFAULT"
_Z3addPiS_S_:
.text._Z3addPiS_S_:
[----:B------:R-:W-:Y:S01]  /*0000*/  LDC R1, c[0x0][0x37c] ;  /* 0x0000df00ff017b82 */ /* 0x000fe20000000800 */
[----:B------:R-:W0:Y:S07]  /*0010*/  S2R R9, SR_CTAID.X ;  /* 0x0000000000097919 */ /* 0x000e2e0000002500 */
[----:B------:R-:W1:Y:S01]  /*0020*/  LDC.64 R2, c[0x0][0x380] ;  /* 0x0000e000ff027b82 */ /* 0x000e620000000a00 */
[----:B------:R-:W2:Y:S01]  /*0030*/  LDCU.64 UR4, c[0x0][0x358] ;  /* 0x00006b00ff0477ac */ /* 0x000ea20008000a00 */
[----:B------:R-:W0:Y:S06]  /*0040*/  S2R R0, SR_CTAID.Y ;  /* 0x0000000000007919 */ /* 0x000e2c0000002600 */
[----:B------:R-:W3:Y:S08]  /*0050*/  LDC.64 R4, c[0x0][0x388] ;  /* 0x0000e200ff047b82 */ /* 0x000ef00000000a00 */
[----:B------:R-:W4:Y:S01]  /*0060*/  LDC.64 R6, c[0x0][0x390] ;  /* 0x0000e400ff067b82 */ /* 0x000f220000000a00 */
[----:B0-----:R-:W-:-:S04]  /*0070*/  IMAD R9, R0, 0x3, R9 ;  /* 0x0000000300097824 */ /* 0x001fc800078e0209 */
[----:B-1----:R-:W-:-:S04]  /*0080*/  IMAD.WIDE.U32 R2, R9, 0x4, R2 ;  /* 0x0000000409027825 */ /* 0x002fc800078e0002 */
[C---:B---3--:R-:W-:Y:S02]  /*0090*/  IMAD.WIDE.U32 R4, R9.reuse, 0x4, R4 ;  /* 0x0000000409047825 */ /* 0x048fe400078e0004 */
[----:B--2---:R-:W2:Y:S04]  /*00a0*/  LDG.E R2, desc[UR4][R2.64] ;  /* 0x0000000402027981 */ /* 0x004ea8000c1e1900 */
[----:B------:R-:W2:Y:S01]  /*00b0*/  LDG.E R5, desc[UR4][R4.64] ;  /* 0x0000000404057981 */ /* 0x000ea2000c1e1900 */
[----:B----4-:R-:W-:Y:S01]  /*00c0*/  IMAD.WIDE.U32 R6, R9, 0x4, R6 ;  /* 0x0000000409067825 */ /* 0x010fe200078e0006 */
[----:B--2---:R-:W-:-:S05]  /*00d0*/  IADD3 R9, PT, PT, R2, R5, RZ ;  /* 0x0000000502097210 */ /* 0x004fca0007ffe0ff */
[----:B------:R-:W-:Y:S01]  /*00e0*/  STG.E desc[UR4][R6.64], R9 ;  /* 0x0000000906007986 */ /* 0x000fe2000c101904 */
[----:B------:R-:W-:Y:S05]  /*00f0*/  EXIT ;  /* 0x000000000000794d */ /* 0x000fea0003800000 */
.L_x_0:
[----:B------:R-:W-:-:S00]  /*0100*/  BRA `(.L_x_0) ;  /* 0xfffffffc00fc7947 */ /* 0x000fc0000383ffff */
[----:B------:R-:W-:-:S00]  /*0110*/  NOP ;  /* 0x0000000000007918 */ /* 0x000fc00000000000 */
        /* <DEDUP_REMOVED lines=14> */
.L_x_1:


//--------------------- .nv.shared.reserved.0     --------------------------
	.section	.nv.shared.reserved.0,"aw",@nobits
	.weak		__nv_reservedSMEM_offset_0_alias
	.size		__nv_reservedSMEM_offset_0_alias, 0, 64
	.other		__nv_reservedSMEM_offset_0_alias,@"STO_CUDA_RESERVED_SHARED STV_DEFAULT"
__nv_reservedSMEM_offset_0_alias:
	.zero		0
	.zero		64


//--------------------- .nv.constant0._Z3addPiS_S_ --------------------------
	.section	.nv.constant0._Z3addPiS_S_,"a",@progbits
	.sectionflags	@""
	.align	4
.nv.constant0._Z3addPiS_S_:
	.zero		920


//--------------------- SYMBOLS --------------------------

	.type		.nv.reservedSmem.offset0,@object
	.size		.nv.reservedSmem.offset0,0x4
